	.headerflags	@"EF_CUDA_TEXMODE_UNIFIED EF_CUDA_64BIT_ADDRESS EF_CUDA_ACCELERATORS EF_CUDA_SM90 EF_CUDA_VIRTUAL_SM(EF_CUDA_SM90)"
	.elftype	@"ET_EXEC"


//--------------------- .nv.info                  --------------------------
	.section	.nv.info,"",@"SHT_CUDA_INFO"
	.align	4


	//----- nvinfo : EIATTR_REGCOUNT
	.align		4
        /*0000*/ 	.byte	0x04, 0x2f
        /*0002*/ 	.short	(.L_3 - .L_2)
	.align		4
.L_2:
        /*0004*/ 	.word	index@(triton_poi_fused__native_batch_norm_legit_no_training_convolution_relu_39)
        /*0008*/ 	.word	0x00000020


	//----- nvinfo : EIATTR_MIN_STACK_SIZE
	.align		4
.L_3:
        /*000c*/ 	.byte	0x04, 0x12
        /*000e*/ 	.short	(.L_5 - .L_4)
	.align		4
.L_4:
        /*0010*/ 	.word	index@(triton_poi_fused__native_batch_norm_legit_no_training_convolution_relu_39)
        /*0014*/ 	.word	0x00000000


	//----- nvinfo : EIATTR_FRAME_SIZE
	.align		4
.L_5:
        /*0018*/ 	.byte	0x04, 0x11
        /*001a*/ 	.short	(.L_7 - .L_6)
	.align		4
.L_6:
        /*001c*/ 	.word	index@(triton_poi_fused__native_batch_norm_legit_no_training_convolution_relu_39)
        /*0020*/ 	.word	0x00000000


	//----- nvinfo : EIATTR_MIN_STACK_SIZE
	.align		4
.L_7:
        /*0024*/ 	.byte	0x04, 0x12
        /*0026*/ 	.short	(.L_9 - .L_8)
	.align		4
.L_8:
        /*0028*/ 	.word	index@(triton_poi_fused__native_batch_norm_legit_no_training_convolution_relu_39)
        /*002c*/ 	.word	0x00000000
.L_9:


//--------------------- .nv.info.triton_poi_fused__native_batch_norm_legit_no_training_convolution_relu_39 --------------------------
	.section	.nv.info.triton_poi_fused__native_batch_norm_legit_no_training_convolution_relu_39,"",@"SHT_CUDA_INFO"
	.sectionflags	@""
	.align	4


	//----- nvinfo : EIATTR_CUDA_API_VERSION
	.align		4
        /*0000*/ 	.byte	0x04, 0x37
        /*0002*/ 	.short	(.L_11 - .L_10)
.L_10:
        /*0004*/ 	.word	0x0000007c


	//----- nvinfo : EIATTR_KPARAM_INFO
	.align		4
.L_11:
        /*0008*/ 	.byte	0x04, 0x17
        /*000a*/ 	.short	(.L_13 - .L_12)
.L_12:
        /*000c*/ 	.word	0x00000000
        /*0010*/ 	.short	0x0007
        /*0012*/ 	.short	0x0038
        /*0014*/ 	.byte	0x00, 0xf0, 0x11, 0x00


	//----- nvinfo : EIATTR_KPARAM_INFO
	.align		4
.L_13:
        /*0018*/ 	.byte	0x04, 0x17
        /*001a*/ 	.short	(.L_15 - .L_14)
.L_14:
        /*001c*/ 	.word	0x00000000
        /*0020*/ 	.short	0x0006
        /*0022*/ 	.short	0x0030
        /*0024*/ 	.byte	0x00, 0xf4, 0x21, 0x00


	//----- nvinfo : EIATTR_KPARAM_INFO
	.align		4
.L_15:
        /*0028*/ 	.byte	0x04, 0x17
        /*002a*/ 	.short	(.L_17 - .L_16)
.L_16:
        /*002c*/ 	.word	0x00000000
        /*0030*/ 	.short	0x0005
        /*0032*/ 	.short	0x0028
        /*0034*/ 	.byte	0x00, 0xf4, 0x21, 0x00


	//----- nvinfo : EIATTR_KPARAM_INFO
	.align		4
.L_17:
        /*0038*/ 	.byte	0x04, 0x17
        /*003a*/ 	.short	(.L_19 - .L_18)
.L_18:
        /*003c*/ 	.word	0x00000000
        /*0040*/ 	.short	0x0004
        /*0042*/ 	.short	0x0020
        /*0044*/ 	.byte	0x00, 0xf4, 0x21, 0x00


	//----- nvinfo : EIATTR_KPARAM_INFO
	.align		4
.L_19:
        /*0048*/ 	.byte	0x04, 0x17
        /*004a*/ 	.short	(.L_21 - .L_20)
.L_20:
        /*004c*/ 	.word	0x00000000
        /*0050*/ 	.short	0x0003
        /*0052*/ 	.short	0x0018
        /*0054*/ 	.byte	0x00, 0xf4, 0x21, 0x00


	//----- nvinfo : EIATTR_KPARAM_INFO
	.align		4
.L_21:
        /*0058*/ 	.byte	0x04, 0x17
        /*005a*/ 	.short	(.L_23 - .L_22)
.L_22:
        /*005c*/ 	.word	0x00000000
        /*0060*/ 	.short	0x0002
        /*0062*/ 	.short	0x0010
        /*0064*/ 	.byte	0x00, 0xf4, 0x21, 0x00


	//----- nvinfo : EIATTR_KPARAM_INFO
	.align		4
.L_23:
        /*0068*/ 	.byte	0x04, 0x17
        /*006a*/ 	.short	(.L_25 - .L_24)
.L_24:
        /*006c*/ 	.word	0x00000000
        /*0070*/ 	.short	0x0001
        /*0072*/ 	.short	0x0008
        /*0074*/ 	.byte	0x00, 0xf4, 0x21, 0x00


	//----- nvinfo : EIATTR_KPARAM_INFO
	.align		4
.L_25:
        /*0078*/ 	.byte	0x04, 0x17
        /*007a*/ 	.short	(.L_27 - .L_26)
.L_26:
        /*007c*/ 	.word	0x00000000
        /*0080*/ 	.short	0x0000
        /*0082*/ 	.short	0x0000
        /*0084*/ 	.byte	0x00, 0xf4, 0x21, 0x00


	//----- nvinfo : EIATTR_SPARSE_MMA_MASK
	.align		4
.L_27:
        /*0088*/ 	.byte	0x03, 0x50
        /*008a*/ 	.short	0x0000


	//----- nvinfo : EIATTR_MAXREG_COUNT
	.align		4
        /*008c*/ 	.byte	0x03, 0x1b
        /*008e*/ 	.short	0x00ff


	//----- nvinfo : EIATTR_EXIT_INSTR_OFFSETS
	.align		4
        /*0090*/ 	.byte	0x04, 0x1c
        /*0092*/ 	.short	(.L_29 - .L_28)


	//   ....[0]....
.L_28:
        /*0094*/ 	.word	0x000007e0


	//----- nvinfo : EIATTR_REQNTID
	.align		4
.L_29:
        /*0098*/ 	.byte	0x04, 0x10
        /*009a*/ 	.short	(.L_31 - .L_30)
.L_30:
        /*009c*/ 	.word	0x00000080
        /*00a0*/ 	.word	0x00000001
        /*00a4*/ 	.word	0x00000001


	//----- nvinfo : EIATTR_CBANK_PARAM_SIZE
	.align		4
.L_31:
        /*00a8*/ 	.byte	0x03, 0x19
        /*00aa*/ 	.short	0x003c


	//----- nvinfo : EIATTR_PARAM_CBANK
	.align		4
        /*00ac*/ 	.byte	0x04, 0x0a
        /*00ae*/ 	.short	(.L_33 - .L_32)
	.align		4
.L_32:
        /*00b0*/ 	.word	index@(.nv.constant0.triton_poi_fused__native_batch_norm_legit_no_training_convolution_relu_39)
        /*00b4*/ 	.short	0x0210
        /*00b6*/ 	.short	0x003c


	//----- nvinfo : EIATTR_SW_WAR
	.align		4
.L_33:
        /*00b8*/ 	.byte	0x04, 0x36
        /*00ba*/ 	.short	(.L_35 - .L_34)
.L_34:
        /*00bc*/ 	.word	0x00000008
.L_35:


//--------------------- .nv.callgraph             --------------------------
	.section	.nv.callgraph,"",@"SHT_CUDA_CALLGRAPH"
	.align	4
	.sectionentsize	8
	.align		4
        /*0000*/ 	.word	0x00000000
	.align		4
        /*0004*/ 	.word	0xffffffff
	.align		4
        /*0008*/ 	.word	0x00000000
	.align		4
        /*000c*/ 	.word	0xfffffffe
	.align		4
        /*0010*/ 	.word	0x00000000
	.align		4
        /*0014*/ 	.word	0xfffffffd
	.align		4
        /*0018*/ 	.word	0x00000000
	.align		4
        /*001c*/ 	.word	0xfffffffc


//--------------------- .nv.constant4             --------------------------
	.section	.nv.constant4,"a",@progbits
	.align	8
	.align		8
.nv.constant4:
        /*0000*/ 	.dword	_$_str
	.align		8
        /*0008*/ 	.dword	_$_str_$_2


//--------------------- .text.triton_poi_fused__native_batch_norm_legit_no_training_convolution_relu_39 --------------------------
	.section	.text.triton_poi_fused__native_batch_norm_legit_no_training_convolution_relu_39,"ax",@progbits
	.align	128
        .global         triton_poi_fused__native_batch_norm_legit_no_training_convolution_relu_39
        .type           triton_poi_fused__native_batch_norm_legit_no_training_convolution_relu_39,@function
        .size           triton_poi_fused__native_batch_norm_legit_no_training_convolution_relu_39,(.L_x_1 - triton_poi_fused__native_batch_norm_legit_no_training_convolution_relu_39)
        .other          triton_poi_fused__native_batch_norm_legit_no_training_convolution_relu_39,@"STO_CUDA_ENTRY STV_DEFAULT"
triton_poi_fused__native_batch_norm_legit_no_training_convolution_relu_39:
.text.triton_poi_fused__native_batch_norm_legit_no_training_convolution_relu_39:
[----:B------:R-:W-:Y:S01]  /*0000*/  LDC R1, c[0x0][0x28] ;  /* 0x00000a00ff017b82 */ /* 0x000fe20000000800 */
[----:B------:R-:W1:Y:S07]  /*0010*/  S2R R0, SR_TID.X ;  /* 0x0000000000007919 */ /* 0x000e6e0000002100 */
[----:B------:R-:W2:Y:S01]  /*0020*/  LDC.64 R4, c[0x0][0x228] ;  /* 0x00008a00ff047b82 */ /* 0x000ea20000000a00 */
[----:B------:R-:W-:Y:S01]  /*0030*/  ULDC.64 UR4, c[0x0][0x208] ;  /* 0x0000820000047ab9 */ /* 0x000fe20000000a00 */
[----:B------:R-:W3:Y:S06]  /*0040*/  S2R R7, SR_CTAID.X ;  /* 0x0000000000077919 */ /* 0x000eec0000002500 */
[----:B------:R-:W4:Y:S08]  /*0050*/  LDC.64 R16, c[0x0][0x218] ;  /* 0x00008600ff107b82 */ /* 0x000f300000000a00 */
[----:B------:R-:W5:Y:S01]  /*0060*/  LDC.64 R28, c[0x0][0x210] ;  /* 0x00008400ff1c7b82 */ /* 0x000f620000000a00 */
[----:B-1----:R-:W-:-:S02]  /*0070*/  SHF.L.U32 R0, R0, 0x2, RZ ;  /* 0x0000000200007819 */ /* 0x002fc400000006ff */
[----:B---3--:R-:W-:Y:S02]  /*0080*/  SHF.R.S32.HI R3, RZ, 0x15, R7 ;  /* 0x00000015ff037819 */ /* 0x008fe40000011407 */
[----:B------:R-:W-:Y:S02]  /*0090*/  LOP3.LUT R0, R0, 0x1fc, RZ, 0xc0, !PT ;  /* 0x000001fc00007812 */ /* 0x000fe400078ec0ff */
[----:B------:R-:W-:Y:S02]  /*00a0*/  SGXT R3, R3, 0x1 ;  /* 0x000000010303781a */ /* 0x000fe40000000200 */
[----:B------:R-:W-:-:S04]  /*00b0*/  LEA R0, R7, R0, 0xa ;  /* 0x0000000007007211 */ /* 0x000fc800078e50ff */
[----:B------:R-:W-:-:S04]  /*00c0*/  LEA.HI R3, R3, R0, RZ, 0x5 ;  /* 0x0000000003037211 */ /* 0x000fc800078f28ff */
[----:B------:R-:W-:-:S04]  /*00d0*/  LOP3.LUT R3, R3, 0xffffffe0, RZ, 0xc0, !PT ;  /* 0xffffffe003037812 */ /* 0x000fc800078ec0ff */
[----:B------:R-:W-:Y:S01]  /*00e0*/  IADD3 R24, R0, -R3, RZ ;  /* 0x8000000300187210 */ /* 0x000fe20007ffe0ff */
[----:B-----5:R-:W-:Y:S01]  /*00f0*/  IMAD.WIDE R28, R0, 0x4, R28 ;  /* 0x00000004001c7825 */ /* 0x020fe200078e021c */
[----:B------:R-:W1:Y:S03]  /*0100*/  LDC.64 R2, c[0x0][0x220] ;  /* 0x00008800ff027b82 */ /* 0x000e660000000a00 */
[C---:B--2---:R-:W-:Y:S01]  /*0110*/  IMAD.WIDE R4, R24.reuse, 0x4, R4 ;  /* 0x0000000418047825 */ /* 0x044fe200078e0204 */
[----:B------:R-:W2:Y:S03]  /*0120*/  LDG.E.128 R12, desc[UR4][R28.64+0x800] ;  /* 0x000800041c0c7981 */ /* 0x000ea6000c1e1d00 */
[C---:B----4-:R-:W-:Y:S01]  /*0130*/  IMAD.WIDE R16, R24.reuse, 0x4, R16 ;  /* 0x0000000418107825 */ /* 0x050fe200078e0210 */
[----:B------:R-:W3:Y:S04]  /*0140*/  LDG.E.128 R20, desc[UR4][R28.64] ;  /* 0x000000041c147981 */ /* 0x000ee8000c1e1d00 */
[----:B------:R-:W4:Y:S04]  /*0150*/  LDG.E.EL.128 R4, desc[UR4][R4.64] ;  /* 0x0000000404047981 */ /* 0x000f28000c2e1d00 */
[----:B------:R-:W2:Y:S01]  /*0160*/  LDG.E.EL.128 R16, desc[UR4][R16.64] ;  /* 0x0000000410107981 */ /* 0x000ea2000c2e1d00 */
[----:B-1----:R-:W-:-:S05]  /*0170*/  IMAD.WIDE R2, R24, 0x4, R2 ;  /* 0x0000000418027825 */ /* 0x002fca00078e0202 */
[----:B------:R1:W5:Y:S02]  /*0180*/  LDG.E.EL.128 R8, desc[UR4][R2.64] ;  /* 0x0000000402087981 */ /* 0x000364000c2e1d00 */
[----:B-1----:R-:W-:Y:S01]  /*0190*/  HFMA2.MMA R2, -RZ, RZ, 1.625, 0 ;  /* 0x3e800000ff027435 */ /* 0x002fe200000001ff */
[----:B----4-:R-:W-:Y:S01]  /*01a0*/  FADD R4, R4, 9.9999997473787516356e-06 ;  /* 0x3727c5ac04047421 */ /* 0x010fe20000000000 */
[----:B------:R-:W-:-:S03]  /*01b0*/  FADD R5, R5, 9.9999997473787516356e-06 ;  /* 0x3727c5ac05057421 */ /* 0x000fc60000000000 */
[----:B------:R-:W1:Y:S08]  /*01c0*/  MUFU.SQRT R25, R4 ;  /* 0x0000000400197308 */ /* 0x000e700000002000 */
[----:B------:R-:W4:Y:S01]  /*01d0*/  MUFU.SQRT R26, R5 ;  /* 0x00000005001a7308 */ /* 0x000f220000002000 */
[----:B------:R-:W-:Y:S01]  /*01e0*/  FADD R6, R6, 9.9999997473787516356e-06 ;  /* 0x3727c5ac06067421 */ /* 0x000fe20000000000 */
[----:B-1----:R-:W-:-:S02]  /*01f0*/  FSETP.GT.AND P0, PT, R25, 8.50705917302346158658e+37, PT ;  /* 0x7e8000001900780b */ /* 0x002fc40003f04000 */
[C---:B------:R-:W-:Y:S02]  /*0200*/  FSETP.GEU.AND P3, PT, R25.reuse, 1.175494350822287508e-38, PT ;  /* 0x008000001900780b */ /* 0x040fe40003f6e000 */
[C---:B----4-:R-:W-:Y:S02]  /*0210*/  FSETP.GT.AND P1, PT, R26.reuse, 8.50705917302346158658e+37, PT ;  /* 0x7e8000001a00780b */ /* 0x050fe40003f24000 */
[----:B------:R-:W-:Y:S01]  /*0220*/  FSETP.GEU.AND P4, PT, R26, 1.175494350822287508e-38, PT ;  /* 0x008000001a00780b */ /* 0x000fe20003f8e000 */
[----:B------:R-:W1:Y:S06]  /*0230*/  MUFU.SQRT R6, R6 ;  /* 0x0000000600067308 */ /* 0x000e6c0000002000 */
[----:B------:R-:W-:-:S04]  /*0240*/  @P0 FMUL R25, R25, 0.25 ;  /* 0x3e80000019190820 */ /* 0x000fc80000400000 */
[----:B------:R-:W-:Y:S01]  /*0250*/  @!P3 FMUL R25, R25, 16777216 ;  /* 0x4b8000001919b820 */ /* 0x000fe20000400000 */
[----:B------:R-:W-:-:S04]  /*0260*/  @P1 FMUL R26, R26, 0.25 ;  /* 0x3e8000001a1a1820 */ /* 0x000fc80000400000 */
[----:B------:R-:W-:Y:S01]  /*0270*/  @!P4 FMUL R26, R26, 16777216 ;  /* 0x4b8000001a1ac820 */ /* 0x000fe20000400000 */
[----:B------:R-:W4:Y:S01]  /*0280*/  MUFU.RCP R25, R25 ;  /* 0x0000001900197308 */ /* 0x000f220000001000 */
[----:B-1----:R-:W-:Y:S02]  /*0290*/  FSETP.GT.AND P2, PT, R6, 8.50705917302346158658e+37, PT ;  /* 0x7e8000000600780b */ /* 0x002fe40003f44000 */
[----:B------:R-:W-:-:S05]  /*02a0*/  FSEL R4, R2, 1, P0 ;  /* 0x3f80000002047808 */ /* 0x000fca0000000000 */
[----:B------:R-:W1:Y:S01]  /*02b0*/  MUFU.RCP R26, R26 ;  /* 0x0000001a001a7308 */ /* 0x000e620000001000 */
[----:B------:R-:W-:Y:S02]  /*02c0*/  FSETP.GEU.AND P5, PT, R6, 1.175494350822287508e-38, PT ;  /* 0x008000000600780b */ /* 0x000fe40003fae000 */
[----:B------:R-:W-:Y:S01]  /*02d0*/  FSEL R3, R2, 1, P1 ;  /* 0x3f80000002037808 */ /* 0x000fe20000800000 */
[----:B------:R-:W-:-:S04]  /*02e0*/  @!P3 FMUL R4, R4, 16777216 ;  /* 0x4b8000000404b820 */ /* 0x000fc80000400000 */
[----:B------:R-:W-:Y:S01]  /*02f0*/  @!P4 FMUL R3, R3, 16777216 ;  /* 0x4b8000000303c820 */ /* 0x000fe20000400000 */
[----:B----4-:R-:W-:Y:S01]  /*0300*/  FMUL R5, R25, R4 ;  /* 0x0000000419057220 */ /* 0x010fe20000400000 */
[----:B------:R-:W-:Y:S01]  /*0310*/  @P2 FMUL R6, R6, 0.25 ;  /* 0x3e80000006062820 */ /* 0x000fe20000400000 */
[--C-:B--2---:R-:W-:Y:S01]  /*0320*/  FADD R15, R15, R19.reuse ;  /* 0x000000130f0f7221 */ /* 0x104fe20000000000 */
[--C-:B------:R-:W-:Y:S01]  /*0330*/  FADD R14, R14, R18.reuse ;  /* 0x000000120e0e7221 */ /* 0x100fe20000000000 */
[----:B---3--:R-:W-:Y:S01]  /*0340*/  FADD R19, R23, R19 ;  /* 0x0000001317137221 */ /* 0x008fe20000000000 */
[----:B------:R-:W-:Y:S01]  /*0350*/  FADD R18, R22, R18 ;  /* 0x0000001216127221 */ /* 0x000fe20000000000 */
[----:B-1----:R-:W-:Y:S01]  /*0360*/  FMUL R4, R26, R3 ;  /* 0x000000031a047220 */ /* 0x002fe20000400000 */
[----:B------:R-:W1:Y:S01]  /*0370*/  LDC.64 R22, c[0x0][0x238] ;  /* 0x00008e00ff167b82 */ /* 0x000e620000000a00 */
[----:B------:R-:W-:-:S07]  /*0380*/  @!P5 FMUL R6, R6, 16777216 ;  /* 0x4b8000000606d820 */ /* 0x000fce0000400000 */
[----:B------:R-:W2:Y:S01]  /*0390*/  LDC.64 R26, c[0x0][0x230] ;  /* 0x00008c00ff1a7b82 */ /* 0x000ea20000000a00 */
[----:B------:R-:W3:Y:S01]  /*03a0*/  MUFU.RCP R6, R6 ;  /* 0x0000000600067308 */ /* 0x000ee20000001000 */
[----:B------:R-:W-:Y:S01]  /*03b0*/  FSEL R3, R2, 1, P2 ;  /* 0x3f80000002037808 */ /* 0x000fe20001000000 */
[--C-:B------:R-:W-:Y:S01]  /*03c0*/  FADD R12, R12, R16.reuse ;  /* 0x000000100c0c7221 */ /* 0x100fe20000000000 */
[----:B------:R-:W-:Y:S01]  /*03d0*/  FADD R16, R20, R16 ;  /* 0x0000001014107221 */ /* 0x000fe20000000000 */
[--C-:B------:R-:W-:Y:S02]  /*03e0*/  FADD R13, R13, R17.reuse ;  /* 0x000000110d0d7221 */ /* 0x100fe40000000000 */
[----:B------:R-:W-:Y:S01]  /*03f0*/  @!P5 FMUL R3, R3, 16777216 ;  /* 0x4b8000000303d820 */ /* 0x000fe20000400000 */
[----:B------:R-:W-:-:S03]  /*0400*/  FADD R17, R21, R17 ;  /* 0x0000001115117221 */ /* 0x000fc60000000000 */
[----:B---3--:R-:W-:Y:S01]  /*0410*/  FMUL R3, R6, R3 ;  /* 0x0000000306037220 */ /* 0x008fe20000400000 */
[C---:B-----5:R-:W-:Y:S01]  /*0420*/  FADD R6, -R8.reuse, R12 ;  /* 0x0000000c08067221 */ /* 0x060fe20000000100 */
[----:B------:R-:W-:Y:S01]  /*0430*/  FADD R8, -R8, R16 ;  /* 0x0000001008087221 */ /* 0x000fe20000000100 */
[----:B--2---:R-:W-:-:S04]  /*0440*/  IMAD.WIDE R20, R24, 0x4, R26 ;  /* 0x0000000418147825 */ /* 0x004fc800078e021a */
[----:B-1----:R-:W-:-:S04]  /*0450*/  IMAD.WIDE R24, R24, 0x4, R22 ;  /* 0x0000000418187825 */ /* 0x002fc800078e0216 */
[----:B------:R-:W-:Y:S01]  /*0460*/  FADD R23, -R9, R13 ;  /* 0x0000000d09177221 */ /* 0x000fe20000000100 */
[C---:B------:R-:W-:Y:S01]  /*0470*/  FMUL R6, R5.reuse, R6 ;  /* 0x0000000605067220 */ /* 0x040fe20000400000 */
[----:B------:R-:W-:Y:S02]  /*0480*/  FMUL R5, R5, R8 ;  /* 0x0000000805057220 */ /* 0x000fe40000400000 */
[----:B------:R-:W-:Y:S01]  /*0490*/  FMUL R8, R4, R23 ;  /* 0x0000001704087220 */ /* 0x000fe20000400000 */
[----:B------:R-:W2:Y:S04]  /*04a0*/  LDG.E.EL.128 R24, desc[UR4][R24.64] ;  /* 0x0000000418187981 */ /* 0x000ea8000c2e1d00 */
[----:B------:R-:W2:Y:S01]  /*04b0*/  LDG.E.EL.128 R20, desc[UR4][R20.64] ;  /* 0x0000000414147981 */ /* 0x000ea2000c2e1d00 */
[----:B------:R-:W-:-:S04]  /*04c0*/  FADD R9, -R9, R17 ;  /* 0x0000001109097221 */ /* 0x000fc80000000100 */
[----:B------:R-:W-:Y:S01]  /*04d0*/  FMUL R9, R4, R9 ;  /* 0x0000000904097220 */ /* 0x000fe20000400000 */
[----:B------:R-:W-:-:S04]  /*04e0*/  FADD R4, R7, 9.9999997473787516356e-06 ;  /* 0x3727c5ac07047421 */ /* 0x000fc80000000000 */
[----:B------:R-:W1:Y:S02]  /*04f0*/  MUFU.SQRT R7, R4 ;  /* 0x0000000400077308 */ /* 0x000e640000002000 */
[C---:B-1----:R-:W-:Y:S02]  /*0500*/  FSETP.GT.AND P0, PT, R7.reuse, 8.50705917302346158658e+37, PT ;  /* 0x7e8000000700780b */ /* 0x042fe40003f04000 */
[----:B------:R-:W-:-:S11]  /*0510*/  FSETP.GEU.AND P1, PT, R7, 1.175494350822287508e-38, PT ;  /* 0x008000000700780b */ /* 0x000fd60003f2e000 */
[----:B------:R-:W-:-:S04]  /*0520*/  @P0 FMUL R7, R7, 0.25 ;  /* 0x3e80000007070820 */ /* 0x000fc80000400000 */
[----:B------:R-:W-:-:S06]  /*0530*/  @!P1 FMUL R7, R7, 16777216 ;  /* 0x4b80000007079820 */ /* 0x000fcc0000400000 */
[----:B------:R-:W1:Y:S01]  /*0540*/  MUFU.RCP R7, R7 ;  /* 0x0000000700077308 */ /* 0x000e620000001000 */
[----:B------:R-:W-:-:S05]  /*0550*/  FSEL R2, R2, 1, P0 ;  /* 0x3f80000002027808 */ /* 0x000fca0000000000 */
[----:B------:R-:W-:-:S04]  /*0560*/  @!P1 FMUL R2, R2, 16777216 ;  /* 0x4b80000002029820 */ /* 0x000fc80000400000 */
[----:B-1----:R-:W-:Y:S01]  /*0570*/  FMUL R2, R7, R2 ;  /* 0x0000000207027220 */ /* 0x002fe20000400000 */
[C---:B------:R-:W-:Y:S01]  /*0580*/  FADD R7, -R11.reuse, R15 ;  /* 0x0000000f0b077221 */ /* 0x040fe20000000100 */
[----:B------:R-:W-:Y:S01]  /*0590*/  FADD R11, -R11, R19 ;  /* 0x000000130b0b7221 */ /* 0x000fe20000000100 */
[----:B------:R-:W-:Y:S04]  /*05a0*/  STG.E.128 desc[UR4][R28.64], R16 ;  /* 0x000000101c007986 */ /* 0x000fe8000c101d04 */
[----:B------:R-:W-:Y:S01]  /*05b0*/  STG.E.128 desc[UR4][R28.64+0x800], R12 ;  /* 0x0008000c1c007986 */ /* 0x000fe2000c101d04 */
[C-C-:B--2---:R-:W-:Y:S01]  /*05c0*/  FFMA R4, R20.reuse, R5, R24.reuse ;  /* 0x0000000514047223 */ /* 0x144fe20000000018 */
[----:B------:R-:W-:Y:S01]  /*05d0*/  FFMA R20, R20, R6, R24 ;  /* 0x0000000614147223 */ /* 0x000fe20000000018 */
[C-C-:B------:R-:W-:Y:S01]  /*05e0*/  FFMA R9, R21.reuse, R9, R25.reuse ;  /* 0x0000000915097223 */ /* 0x140fe20000000019 */
[----:B------:R-:W-:Y:S01]  /*05f0*/  FFMA R8, R21, R8, R25 ;  /* 0x0000000815087223 */ /* 0x000fe20000000019 */
[----:B------:R-:W-:Y:S01]  /*0600*/  FADD R6, -R10, R14 ;  /* 0x0000000e0a067221 */ /* 0x000fe20000000100 */
[----:B------:R-:W1:Y:S03]  /*0610*/  LDC.64 R24, c[0x0][0x240] ;  /* 0x00009000ff187b82 */ /* 0x000e660000000a00 */
[----:B------:R-:W-:Y:S01]  /*0620*/  FMUL R5, R3, R6 ;  /* 0x0000000603057220 */ /* 0x000fe20000400000 */
[----:B------:R-:W-:Y:S01]  /*0630*/  FMUL R6, R2, R7 ;  /* 0x0000000702067220 */ /* 0x000fe20000400000 */
[----:B------:R-:W-:Y:S01]  /*0640*/  FADD R10, -R10, R18 ;  /* 0x000000120a0a7221 */ /* 0x000fe20000000100 */
[----:B------:R-:W-:-:S02]  /*0650*/  FMUL R2, R2, R11 ;  /* 0x0000000b02027220 */ /* 0x000fc40000400000 */
[--C-:B------:R-:W-:Y:S01]  /*0660*/  FFMA R7, R23, R6, R27.reuse ;  /* 0x0000000617077223 */ /* 0x100fe2000000001b */
[----:B------:R-:W-:Y:S01]  /*0670*/  FMUL R3, R3, R10 ;  /* 0x0000000a03037220 */ /* 0x000fe20000400000 */
[C-C-:B------:R-:W-:Y:S01]  /*0680*/  FFMA R5, R22.reuse, R5, R26.reuse ;  /* 0x0000000516057223 */ /* 0x140fe2000000001a */
[----:B------:R-:W-:Y:S02]  /*0690*/  FFMA R2, R23, R2, R27 ;  /* 0x0000000217027223 */ /* 0x000fe4000000001b */
[----:B------:R-:W-:Y:S01]  /*06a0*/  FSETP.GEU.AND P6, PT, R7, RZ, PT ;  /* 0x000000ff0700720b */ /* 0x000fe20003fce000 */
[----:B------:R-:W-:Y:S01]  /*06b0*/  FFMA R3, R22, R3, R26 ;  /* 0x0000000316037223 */ /* 0x000fe2000000001a */
[----:B------:R-:W-:Y:S02]  /*06c0*/  FSETP.GEU.AND P5, PT, R5, RZ, PT ;  /* 0x000000ff0500720b */ /* 0x000fe40003fae000 */
[----:B------:R-:W-:Y:S02]  /*06d0*/  FSETP.GEU.AND P4, PT, R8, RZ, PT ;  /* 0x000000ff0800720b */ /* 0x000fe40003f8e000 */
[----:B------:R-:W-:-:S02]  /*06e0*/  SEL R7, R7, RZ, P6 ;  /* 0x000000ff07077207 */ /* 0x000fc40003000000 */
[----:B------:R-:W-:Y:S02]  /*06f0*/  FSETP.GEU.AND P6, PT, R4, RZ, PT ;  /* 0x000000ff0400720b */ /* 0x000fe40003fce000 */
[----:B------:R-:W-:Y:S02]  /*0700*/  FSETP.GEU.AND P0, PT, R20, RZ, PT ;  /* 0x000000ff1400720b */ /* 0x000fe40003f0e000 */
[----:B------:R-:W-:Y:S02]  /*0710*/  FSETP.GEU.AND P3, PT, R2, RZ, PT ;  /* 0x000000ff0200720b */ /* 0x000fe40003f6e000 */
[----:B------:R-:W-:Y:S02]  /*0720*/  FSETP.GEU.AND P2, PT, R3, RZ, PT ;  /* 0x000000ff0300720b */ /* 0x000fe40003f4e000 */
[----:B------:R-:W-:Y:S02]  /*0730*/  FSETP.GEU.AND P1, PT, R9, RZ, PT ;  /* 0x000000ff0900720b */ /* 0x000fe40003f2e000 */
[----:B------:R-:W-:-:S02]  /*0740*/  SEL R6, R5, RZ, P5 ;  /* 0x000000ff05067207 */ /* 0x000fc40002800000 */
[----:B------:R-:W-:Y:S01]  /*0750*/  SEL R5, R8, RZ, P4 ;  /* 0x000000ff08057207 */ /* 0x000fe20002000000 */
[----:B-1----:R-:W-:Y:S01]  /*0760*/  IMAD.WIDE R24, R0, 0x4, R24 ;  /* 0x0000000400187825 */ /* 0x002fe200078e0218 */
[----:B------:R-:W-:Y:S02]  /*0770*/  SEL R8, R4, RZ, P6 ;  /* 0x000000ff04087207 */ /* 0x000fe40003000000 */
[----:B------:R-:W-:Y:S02]  /*0780*/  SEL R11, R2, RZ, P3 ;  /* 0x000000ff020b7207 */ /* 0x000fe40001800000 */
[----:B------:R-:W-:Y:S02]  /*0790*/  SEL R10, R3, RZ, P2 ;  /* 0x000000ff030a7207 */ /* 0x000fe40001000000 */
[----:B------:R-:W-:Y:S02]  /*07a0*/  SEL R9, R9, RZ, P1 ;  /* 0x000000ff09097207 */ /* 0x000fe40000800000 */
[----:B------:R-:W-:-:S03]  /*07b0*/  SEL R4, R20, RZ, P0 ;  /* 0x000000ff14047207 */ /* 0x000fc60000000000 */
[----:B------:R-:W-:Y:S04]  /*07c0*/  STG.E.128 desc[UR4][R24.64], R8 ;  /* 0x0000000818007986 */ /* 0x000fe8000c101d04 */
[----:B------:R-:W-:Y:S01]  /*07d0*/  STG.E.128 desc[UR4][R24.64+0x800], R4 ;  /* 0x0008000418007986 */ /* 0x000fe2000c101d04 */
[----:B------:R-:W-:Y:S05]  /*07e0*/  EXIT ;  /* 0x000000000000794d */ /* 0x000fea0003800000 */
.L_x_0:
[----:B------:R-:W-:-:S00]  /*07f0*/  BRA `(.L_x_0) ;  /* 0xfffffffc00fc7947 */ /* 0x000fc0000383ffff */
[----:B------:R-:W-:-:S00]  /*0800*/  NOP ;  /* 0x0000000000007918 */ /* 0x000fc00000000000 */
[----:B------:R-:W-:-:S00]  /*0810*/  NOP ;  /* 0x0000000000007918 */ /* 0x000fc00000000000 */
[----:B------:R-:W-:-:S00]  /*0820*/  NOP ;  /* 0x0000000000007918 */ /* 0x000fc00000000000 */
[----:B------:R-:W-:-:S00]  /*0830*/  NOP ;  /* 0x0000000000007918 */ /* 0x000fc00000000000 */
[----:B------:R-:W-:-:S00]  /*0840*/  NOP ;  /* 0x0000000000007918 */ /* 0x000fc00000000000 */
[----:B------:R-:W-:-:S00]  /*0850*/  NOP ;  /* 0x0000000000007918 */ /* 0x000fc00000000000 */
[----:B------:R-:W-:-:S00]  /*0860*/  NOP ;  /* 0x0000000000007918 */ /* 0x000fc00000000000 */
[----:B------:R-:W-:-:S00]  /*0870*/  NOP ;  /* 0x0000000000007918 */ /* 0x000fc00000000000 */
.L_x_1:


//--------------------- .nv.global.init           --------------------------
	.section	.nv.global.init,"aw",@progbits
.nv.global.init:
	.type		_$_str,@object
	.size		_$_str,(_$_str_$_2 - _$_str)
_$_str:
        /*0000*/ 	.byte	0x5f, 0x5f, 0x43, 0x55, 0x44, 0x41, 0x5f, 0x46, 0x54, 0x5a, 0x00
	.type		_$_str_$_2,@object
	.size		_$_str_$_2,(.L_1 - _$_str_$_2)
_$_str_$_2:
        /*000b*/ 	.byte	0x5f, 0x5f, 0x43, 0x55, 0x44, 0x41, 0x5f, 0x50, 0x52, 0x45, 0x43, 0x5f, 0x53, 0x51, 0x52, 0x54
        /*001b*/ 	.byte	0x00
.L_1:


//--------------------- .nv.constant0.triton_poi_fused__native_batch_norm_legit_no_training_convolution_relu_39 --------------------------
	.section	.nv.constant0.triton_poi_fused__native_batch_norm_legit_no_training_convolution_relu_39,"a",@progbits
	.sectionflags	@""
	.align	4
.nv.constant0.triton_poi_fused__native_batch_norm_legit_no_training_convolution_relu_39:
	.zero		588
